	.headerflags	@"EF_CUDA_TEXMODE_UNIFIED EF_CUDA_64BIT_ADDRESS EF_CUDA_ACCELERATORS EF_CUDA_SM90 EF_CUDA_VIRTUAL_SM(EF_CUDA_SM90)"
	.elftype	@"ET_EXEC"


//--------------------- .nv.info                  --------------------------
	.section	.nv.info,"",@"SHT_CUDA_INFO"
	.align	4


	//----- nvinfo : EIATTR_REGCOUNT
	.align		4
        /*0000*/ 	.byte	0x04, 0x2f
        /*0002*/ 	.short	(.L_1 - .L_0)
	.align		4
.L_0:
        /*0004*/ 	.word	index@(triton_poi_fused__to_copy_add_arange_clamp_mul_sub_137)
        /*0008*/ 	.word	0x0000000c


	//----- nvinfo : EIATTR_MIN_STACK_SIZE
	.align		4
.L_1:
        /*000c*/ 	.byte	0x04, 0x12
        /*000e*/ 	.short	(.L_3 - .L_2)
	.align		4
.L_2:
        /*0010*/ 	.word	index@(triton_poi_fused__to_copy_add_arange_clamp_mul_sub_137)
        /*0014*/ 	.word	0x00000000


	//----- nvinfo : EIATTR_FRAME_SIZE
	.align		4
.L_3:
        /*0018*/ 	.byte	0x04, 0x11
        /*001a*/ 	.short	(.L_5 - .L_4)
	.align		4
.L_4:
        /*001c*/ 	.word	index@(triton_poi_fused__to_copy_add_arange_clamp_mul_sub_137)
        /*0020*/ 	.word	0x00000000


	//----- nvinfo : EIATTR_MIN_STACK_SIZE
	.align		4
.L_5:
        /*0024*/ 	.byte	0x04, 0x12
        /*0026*/ 	.short	(.L_7 - .L_6)
	.align		4
.L_6:
        /*0028*/ 	.word	index@(triton_poi_fused__to_copy_add_arange_clamp_mul_sub_137)
        /*002c*/ 	.word	0x00000000
.L_7:


//--------------------- .nv.info.triton_poi_fused__to_copy_add_arange_clamp_mul_sub_137 --------------------------
	.section	.nv.info.triton_poi_fused__to_copy_add_arange_clamp_mul_sub_137,"",@"SHT_CUDA_INFO"
	.sectionflags	@""
	.align	4


	//----- nvinfo : EIATTR_CUDA_API_VERSION
	.align		4
        /*0000*/ 	.byte	0x04, 0x37
        /*0002*/ 	.short	(.L_9 - .L_8)
.L_8:
        /*0004*/ 	.word	0x0000007c


	//----- nvinfo : EIATTR_KPARAM_INFO
	.align		4
.L_9:
        /*0008*/ 	.byte	0x04, 0x17
        /*000a*/ 	.short	(.L_11 - .L_10)
.L_10:
        /*000c*/ 	.word	0x00000000
        /*0010*/ 	.short	0x0001
        /*0012*/ 	.short	0x0008
        /*0014*/ 	.byte	0x00, 0xf0, 0x11, 0x00


	//----- nvinfo : EIATTR_KPARAM_INFO
	.align		4
.L_11:
        /*0018*/ 	.byte	0x04, 0x17
        /*001a*/ 	.short	(.L_13 - .L_12)
.L_12:
        /*001c*/ 	.word	0x00000000
        /*0020*/ 	.short	0x0000
        /*0022*/ 	.short	0x0000
        /*0024*/ 	.byte	0x00, 0xf4, 0x21, 0x00


	//----- nvinfo : EIATTR_SPARSE_MMA_MASK
	.align		4
.L_13:
        /*0028*/ 	.byte	0x03, 0x50
        /*002a*/ 	.short	0x0000


	//----- nvinfo : EIATTR_MAXREG_COUNT
	.align		4
        /*002c*/ 	.byte	0x03, 0x1b
        /*002e*/ 	.short	0x00ff


	//----- nvinfo : EIATTR_EXIT_INSTR_OFFSETS
	.align		4
        /*0030*/ 	.byte	0x04, 0x1c
        /*0032*/ 	.short	(.L_15 - .L_14)


	//   ....[0]....
.L_14:
        /*0034*/ 	.word	0x00000190


	//   ....[1]....
        /*0038*/ 	.word	0x000001c0


	//----- nvinfo : EIATTR_REQNTID
	.align		4
.L_15:
        /*003c*/ 	.byte	0x04, 0x10
        /*003e*/ 	.short	(.L_17 - .L_16)
.L_16:
        /*0040*/ 	.word	0x00000020
        /*0044*/ 	.word	0x00000001
        /*0048*/ 	.word	0x00000001


	//----- nvinfo : EIATTR_CBANK_PARAM_SIZE
	.align		4
.L_17:
        /*004c*/ 	.byte	0x03, 0x19
        /*004e*/ 	.short	0x000c


	//----- nvinfo : EIATTR_PARAM_CBANK
	.align		4
        /*0050*/ 	.byte	0x04, 0x0a
        /*0052*/ 	.short	(.L_19 - .L_18)
	.align		4
.L_18:
        /*0054*/ 	.word	index@(.nv.constant0.triton_poi_fused__to_copy_add_arange_clamp_mul_sub_137)
        /*0058*/ 	.short	0x0210
        /*005a*/ 	.short	0x000c


	//----- nvinfo : EIATTR_SW_WAR
	.align		4
.L_19:
        /*005c*/ 	.byte	0x04, 0x36
        /*005e*/ 	.short	(.L_21 - .L_20)
.L_20:
        /*0060*/ 	.word	0x00000008
.L_21:


//--------------------- .nv.callgraph             --------------------------
	.section	.nv.callgraph,"",@"SHT_CUDA_CALLGRAPH"
	.align	4
	.sectionentsize	8
	.align		4
        /*0000*/ 	.word	0x00000000
	.align		4
        /*0004*/ 	.word	0xffffffff
	.align		4
        /*0008*/ 	.word	0x00000000
	.align		4
        /*000c*/ 	.word	0xfffffffe
	.align		4
        /*0010*/ 	.word	0x00000000
	.align		4
        /*0014*/ 	.word	0xfffffffd
	.align		4
        /*0018*/ 	.word	0x00000000
	.align		4
        /*001c*/ 	.word	0xfffffffc


//--------------------- .text.triton_poi_fused__to_copy_add_arange_clamp_mul_sub_137 --------------------------
	.section	.text.triton_poi_fused__to_copy_add_arange_clamp_mul_sub_137,"ax",@progbits
	.align	128
        .global         triton_poi_fused__to_copy_add_arange_clamp_mul_sub_137
        .type           triton_poi_fused__to_copy_add_arange_clamp_mul_sub_137,@function
        .size           triton_poi_fused__to_copy_add_arange_clamp_mul_sub_137,(.L_x_1 - triton_poi_fused__to_copy_add_arange_clamp_mul_sub_137)
        .other          triton_poi_fused__to_copy_add_arange_clamp_mul_sub_137,@"STO_CUDA_ENTRY STV_DEFAULT"
triton_poi_fused__to_copy_add_arange_clamp_mul_sub_137:
.text.triton_poi_fused__to_copy_add_arange_clamp_mul_sub_137:
[----:B------:R-:W0:Y:S02]  /*0000*/  LDC R1, c[0x0][0x28] ;  /* 0x00000a00ff017b82 */ /* 0x000e240000000800 */
[----:B------:R-:W1:Y:S01]  /*0010*/  S2R R0, SR_TID.X ;  /* 0x0000000000007919 */ /* 0x000e620000002100 */
[----:B------:R-:W-:Y:S01]  /*0020*/  HFMA2.MMA R3, -RZ, RZ, 1.375, 0 ;  /* 0x3d800000ff037435 */ /* 0x000fe200000001ff */
[----:B------:R-:W2:Y:S01]  /*0030*/  S2R R5, SR_CTAID.X ;  /* 0x0000000000057919 */ /* 0x000ea20000002500 */
[----:B-1----:R-:W-:-:S05]  /*0040*/  IMAD.SHL.U32 R0, R0, 0x2, RZ ;  /* 0x0000000200007824 */ /* 0x002fca00078e00ff */
[----:B------:R-:W-:-:S05]  /*0050*/  LOP3.LUT R0, R0, 0x3e, RZ, 0xc0, !PT ;  /* 0x0000003e00007812 */ /* 0x000fca00078ec0ff */
[----:B--2---:R-:W-:-:S05]  /*0060*/  IMAD R5, R5, 0x40, R0 ;  /* 0x0000004005057824 */ /* 0x004fca00078e0200 */
[----:B------:R-:W-:Y:S02]  /*0070*/  IADD3 R0, R5, 0x1, RZ ;  /* 0x0000000105007810 */ /* 0x000fe40007ffe0ff */
[----:B------:R-:W-:Y:S02]  /*0080*/  I2FP.F32.S32 R2, R5 ;  /* 0x0000000500027245 */ /* 0x000fe40000201400 */
[----:B------:R-:W-:Y:S02]  /*0090*/  I2FP.F32.S32 R0, R0 ;  /* 0x0000000000007245 */ /* 0x000fe40000201400 */
[----:B------:R-:W-:Y:S01]  /*00a0*/  ISETP.GE.AND P0, PT, R5, 0x40, PT ;  /* 0x000000400500780c */ /* 0x000fe20003f06270 */
[----:B------:R-:W-:Y:S02]  /*00b0*/  FADD R2, R2, 0.5 ;  /* 0x3f00000002027421 */ /* 0x000fe40000000000 */
[----:B------:R-:W-:Y:S02]  /*00c0*/  FADD R0, R0, 0.5 ;  /* 0x3f00000000007421 */ /* 0x000fe40000000000 */
[----:B------:R-:W-:-:S02]  /*00d0*/  FFMA R2, R2, R3, -0.5 ;  /* 0xbf00000002027423 */ /* 0x000fc40000000003 */
[----:B------:R-:W-:-:S03]  /*00e0*/  FFMA R0, R0, R3, -0.5 ;  /* 0xbf00000000007423 */ /* 0x000fc60000000003 */
[----:B------:R-:W-:Y:S02]  /*00f0*/  FMNMX R4, RZ, R2, !PT ;  /* 0x00000002ff047209 */ /* 0x000fe40007800000 */
[----:B------:R-:W1:Y:S01]  /*0100*/  LDC.64 R2, c[0x0][0x210] ;  /* 0x00008400ff027b82 */ /* 0x000e620000000a00 */
[----:B------:R-:W-:Y:S01]  /*0110*/  FMNMX R0, RZ, R0, !PT ;  /* 0x00000000ff007209 */ /* 0x000fe20007800000 */
[----:B------:R-:W2:Y:S08]  /*0120*/  F2I.TRUNC.NTZ R6, R4 ;  /* 0x0000000400067305 */ /* 0x000eb0000020f100 */
[----:B------:R-:W3:Y:S01]  /*0130*/  F2I.TRUNC.NTZ R7, R0 ;  /* 0x0000000000077305 */ /* 0x000ee2000020f100 */
[----:B--2---:R-:W-:-:S05]  /*0140*/  I2FP.F32.S32 R9, R6 ;  /* 0x0000000600097245 */ /* 0x004fca0000201400 */
[----:B------:R-:W-:Y:S01]  /*0150*/  FADD.SAT R6, R4, -R9 ;  /* 0x8000000904067221 */ /* 0x000fe20000002000 */
[----:B-1----:R-:W-:Y:S01]  /*0160*/  IMAD.WIDE R2, R5, 0x4, R2 ;  /* 0x0000000405027825 */ /* 0x002fe200078e0202 */
[----:B---3--:R-:W-:-:S05]  /*0170*/  I2FP.F32.S32 R7, R7 ;  /* 0x0000000700077245 */ /* 0x008fca0000201400 */
[----:B------:R-:W-:Y:S01]  /*0180*/  FADD.SAT R7, R0, -R7 ;  /* 0x8000000700077221 */ /* 0x000fe20000002000 */
[----:B------:R-:W-:Y:S06]  /*0190*/  @P0 EXIT ;  /* 0x000000000000094d */ /* 0x000fec0003800000 */
[----:B------:R-:W-:Y:S02]  /*01a0*/  ULDC.64 UR4, c[0x0][0x208] ;  /* 0x0000820000047ab9 */ /* 0x000fe40000000a00 */
[----:B------:R-:W-:Y:S01]  /*01b0*/  STG.E.64 desc[UR4][R2.64], R6 ;  /* 0x0000000602007986 */ /* 0x000fe2000c101b04 */
[----:B------:R-:W-:Y:S05]  /*01c0*/  EXIT ;  /* 0x000000000000794d */ /* 0x000fea0003800000 */
.L_x_0:
[----:B------:R-:W-:-:S00]  /*01d0*/  BRA `(.L_x_0) ;  /* 0xfffffffc00fc7947 */ /* 0x000fc0000383ffff */
[----:B------:R-:W-:-:S00]  /*01e0*/  NOP ;  /* 0x0000000000007918 */ /* 0x000fc00000000000 */
        /* <DEDUP_REMOVED lines=9> */
.L_x_1:


//--------------------- .nv.constant0.triton_poi_fused__to_copy_add_arange_clamp_mul_sub_137 --------------------------
	.section	.nv.constant0.triton_poi_fused__to_copy_add_arange_clamp_mul_sub_137,"a",@progbits
	.sectionflags	@""
	.align	4
.nv.constant0.triton_poi_fused__to_copy_add_arange_clamp_mul_sub_137:
	.zero		540
